	.headerflags	@"EF_CUDA_TEXMODE_UNIFIED EF_CUDA_64BIT_ADDRESS EF_CUDA_ACCELERATORS EF_CUDA_SM90 EF_CUDA_VIRTUAL_SM(EF_CUDA_SM90)"
	.elftype	@"ET_EXEC"


//--------------------- .nv.info                  --------------------------
	.section	.nv.info,"",@"SHT_CUDA_INFO"
	.align	4


	//----- nvinfo : EIATTR_REGCOUNT
	.align		4
        /*0000*/ 	.byte	0x04, 0x2f
        /*0002*/ 	.short	(.L_3 - .L_2)
	.align		4
.L_2:
        /*0004*/ 	.word	index@(triton_poi_fused__native_batch_norm_legit_no_training_leaky_relu_8)
        /*0008*/ 	.word	0x0000001a


	//----- nvinfo : EIATTR_MIN_STACK_SIZE
	.align		4
.L_3:
        /*000c*/ 	.byte	0x04, 0x12
        /*000e*/ 	.short	(.L_5 - .L_4)
	.align		4
.L_4:
        /*0010*/ 	.word	index@(triton_poi_fused__native_batch_norm_legit_no_training_leaky_relu_8)
        /*0014*/ 	.word	0x00000000


	//----- nvinfo : EIATTR_FRAME_SIZE
	.align		4
.L_5:
        /*0018*/ 	.byte	0x04, 0x11
        /*001a*/ 	.short	(.L_7 - .L_6)
	.align		4
.L_6:
        /*001c*/ 	.word	index@(triton_poi_fused__native_batch_norm_legit_no_training_leaky_relu_8)
        /*0020*/ 	.word	0x00000000


	//----- nvinfo : EIATTR_MIN_STACK_SIZE
	.align		4
.L_7:
        /*0024*/ 	.byte	0x04, 0x12
        /*0026*/ 	.short	(.L_9 - .L_8)
	.align		4
.L_8:
        /*0028*/ 	.word	index@(triton_poi_fused__native_batch_norm_legit_no_training_leaky_relu_8)
        /*002c*/ 	.word	0x00000000
.L_9:


//--------------------- .nv.info.triton_poi_fused__native_batch_norm_legit_no_training_leaky_relu_8 --------------------------
	.section	.nv.info.triton_poi_fused__native_batch_norm_legit_no_training_leaky_relu_8,"",@"SHT_CUDA_INFO"
	.sectionflags	@""
	.align	4


	//----- nvinfo : EIATTR_CUDA_API_VERSION
	.align		4
        /*0000*/ 	.byte	0x04, 0x37
        /*0002*/ 	.short	(.L_11 - .L_10)
.L_10:
        /*0004*/ 	.word	0x0000007c


	//----- nvinfo : EIATTR_KPARAM_INFO
	.align		4
.L_11:
        /*0008*/ 	.byte	0x04, 0x17
        /*000a*/ 	.short	(.L_13 - .L_12)
.L_12:
        /*000c*/ 	.word	0x00000000
        /*0010*/ 	.short	0x0007
        /*0012*/ 	.short	0x0034
        /*0014*/ 	.byte	0x00, 0xf0, 0x11, 0x00


	//----- nvinfo : EIATTR_KPARAM_INFO
	.align		4
.L_13:
        /*0018*/ 	.byte	0x04, 0x17
        /*001a*/ 	.short	(.L_15 - .L_14)
.L_14:
        /*001c*/ 	.word	0x00000000
        /*0020*/ 	.short	0x0006
        /*0022*/ 	.short	0x0030
        /*0024*/ 	.byte	0x00, 0xf0, 0x11, 0x00


	//----- nvinfo : EIATTR_KPARAM_INFO
	.align		4
.L_15:
        /*0028*/ 	.byte	0x04, 0x17
        /*002a*/ 	.short	(.L_17 - .L_16)
.L_16:
        /*002c*/ 	.word	0x00000000
        /*0030*/ 	.short	0x0005
        /*0032*/ 	.short	0x0028
        /*0034*/ 	.byte	0x00, 0xf4, 0x21, 0x00


	//----- nvinfo : EIATTR_KPARAM_INFO
	.align		4
.L_17:
        /*0038*/ 	.byte	0x04, 0x17
        /*003a*/ 	.short	(.L_19 - .L_18)
.L_18:
        /*003c*/ 	.word	0x00000000
        /*0040*/ 	.short	0x0004
        /*0042*/ 	.short	0x0020
        /*0044*/ 	.byte	0x00, 0xf4, 0x21, 0x00


	//----- nvinfo : EIATTR_KPARAM_INFO
	.align		4
.L_19:
        /*0048*/ 	.byte	0x04, 0x17
        /*004a*/ 	.short	(.L_21 - .L_20)
.L_20:
        /*004c*/ 	.word	0x00000000
        /*0050*/ 	.short	0x0003
        /*0052*/ 	.short	0x0018
        /*0054*/ 	.byte	0x00, 0xf4, 0x21, 0x00


	//----- nvinfo : EIATTR_KPARAM_INFO
	.align		4
.L_21:
        /*0058*/ 	.byte	0x04, 0x17
        /*005a*/ 	.short	(.L_23 - .L_22)
.L_22:
        /*005c*/ 	.word	0x00000000
        /*0060*/ 	.short	0x0002
        /*0062*/ 	.short	0x0010
        /*0064*/ 	.byte	0x00, 0xf4, 0x21, 0x00


	//----- nvinfo : EIATTR_KPARAM_INFO
	.align		4
.L_23:
        /*0068*/ 	.byte	0x04, 0x17
        /*006a*/ 	.short	(.L_25 - .L_24)
.L_24:
        /*006c*/ 	.word	0x00000000
        /*0070*/ 	.short	0x0001
        /*0072*/ 	.short	0x0008
        /*0074*/ 	.byte	0x00, 0xf4, 0x21, 0x00


	//----- nvinfo : EIATTR_KPARAM_INFO
	.align		4
.L_25:
        /*0078*/ 	.byte	0x04, 0x17
        /*007a*/ 	.short	(.L_27 - .L_26)
.L_26:
        /*007c*/ 	.word	0x00000000
        /*0080*/ 	.short	0x0000
        /*0082*/ 	.short	0x0000
        /*0084*/ 	.byte	0x00, 0xf4, 0x21, 0x00


	//----- nvinfo : EIATTR_SPARSE_MMA_MASK
	.align		4
.L_27:
        /*0088*/ 	.byte	0x03, 0x50
        /*008a*/ 	.short	0x0000


	//----- nvinfo : EIATTR_MAXREG_COUNT
	.align		4
        /*008c*/ 	.byte	0x03, 0x1b
        /*008e*/ 	.short	0x00ff


	//----- nvinfo : EIATTR_EXIT_INSTR_OFFSETS
	.align		4
        /*0090*/ 	.byte	0x04, 0x1c
        /*0092*/ 	.short	(.L_29 - .L_28)


	//   ....[0]....
.L_28:
        /*0094*/ 	.word	0x00000570


	//   ....[1]....
        /*0098*/ 	.word	0x00000640


	//----- nvinfo : EIATTR_REQNTID
	.align		4
.L_29:
        /*009c*/ 	.byte	0x04, 0x10
        /*009e*/ 	.short	(.L_31 - .L_30)
.L_30:
        /*00a0*/ 	.word	0x00000080
        /*00a4*/ 	.word	0x00000001
        /*00a8*/ 	.word	0x00000001


	//----- nvinfo : EIATTR_CBANK_PARAM_SIZE
	.align		4
.L_31:
        /*00ac*/ 	.byte	0x03, 0x19
        /*00ae*/ 	.short	0x0038


	//----- nvinfo : EIATTR_PARAM_CBANK
	.align		4
        /*00b0*/ 	.byte	0x04, 0x0a
        /*00b2*/ 	.short	(.L_33 - .L_32)
	.align		4
.L_32:
        /*00b4*/ 	.word	index@(.nv.constant0.triton_poi_fused__native_batch_norm_legit_no_training_leaky_relu_8)
        /*00b8*/ 	.short	0x0210
        /*00ba*/ 	.short	0x0038


	//----- nvinfo : EIATTR_SW_WAR
	.align		4
.L_33:
        /*00bc*/ 	.byte	0x04, 0x36
        /*00be*/ 	.short	(.L_35 - .L_34)
.L_34:
        /*00c0*/ 	.word	0x00000008
.L_35:


//--------------------- .nv.callgraph             --------------------------
	.section	.nv.callgraph,"",@"SHT_CUDA_CALLGRAPH"
	.align	4
	.sectionentsize	8
	.align		4
        /*0000*/ 	.word	0x00000000
	.align		4
        /*0004*/ 	.word	0xffffffff
	.align		4
        /*0008*/ 	.word	0x00000000
	.align		4
        /*000c*/ 	.word	0xfffffffe
	.align		4
        /*0010*/ 	.word	0x00000000
	.align		4
        /*0014*/ 	.word	0xfffffffd
	.align		4
        /*0018*/ 	.word	0x00000000
	.align		4
        /*001c*/ 	.word	0xfffffffc


//--------------------- .nv.constant4             --------------------------
	.section	.nv.constant4,"a",@progbits
	.align	8
	.align		8
.nv.constant4:
        /*0000*/ 	.dword	_$_str
	.align		8
        /*0008*/ 	.dword	_$_str_$_2


//--------------------- .text.triton_poi_fused__native_batch_norm_legit_no_training_leaky_relu_8 --------------------------
	.section	.text.triton_poi_fused__native_batch_norm_legit_no_training_leaky_relu_8,"ax",@progbits
	.sectionflags	@"SHF_BARRIERS=1"
	.align	128
        .global         triton_poi_fused__native_batch_norm_legit_no_training_leaky_relu_8
        .type           triton_poi_fused__native_batch_norm_legit_no_training_leaky_relu_8,@function
        .size           triton_poi_fused__native_batch_norm_legit_no_training_leaky_relu_8,(.L_x_1 - triton_poi_fused__native_batch_norm_legit_no_training_leaky_relu_8)
        .other          triton_poi_fused__native_batch_norm_legit_no_training_leaky_relu_8,@"STO_CUDA_ENTRY STV_DEFAULT"
triton_poi_fused__native_batch_norm_legit_no_training_leaky_relu_8:
.text.triton_poi_fused__native_batch_norm_legit_no_training_leaky_relu_8:
[----:B------:R-:W0:Y:S01]  /*0000*/  LDC R1, c[0x0][0x28] ;  /* 0x00000a00ff017b82 */ /* 0x000e220000000800 */
[----:B------:R-:W1:Y:S07]  /*0010*/  S2R R13, SR_CTAID.X ;  /* 0x00000000000d7919 */ /* 0x000e6e0000002500 */
[----:B------:R-:W2:Y:S01]  /*0020*/  LDC.64 R6, c[0x0][0x220] ;  /* 0x00008800ff067b82 */ /* 0x000ea20000000a00 */
[----:B------:R-:W-:Y:S01]  /*0030*/  CS2R R2, SRZ ;  /* 0x0000000000027805 */ /* 0x000fe2000001ff00 */
[----:B------:R-:W-:Y:S01]  /*0040*/  ULDC.64 UR6, c[0x0][0x208] ;  /* 0x0000820000067ab9 */ /* 0x000fe20000000a00 */
[----:B------:R-:W3:Y:S01]  /*0050*/  S2R R0, SR_TID.X ;  /* 0x0000000000007919 */ /* 0x000ee20000002100 */
[----:B------:R-:W4:Y:S04]  /*0060*/  S2R R15, SR_CTAID.Y ;  /* 0x00000000000f7919 */ /* 0x000f280000002600 */
[----:B------:R-:W5:Y:S08]  /*0070*/  LDC.64 R4, c[0x0][0x210] ;  /* 0x00008400ff047b82 */ /* 0x000f700000000a00 */
[----:B------:R-:W5:Y:S08]  /*0080*/  LDC.64 R18, c[0x0][0x218] ;  /* 0x00008600ff127b82 */ /* 0x000f700000000a00 */
[----:B------:R-:W5:Y:S01]  /*0090*/  LDC.64 R10, c[0x0][0x228] ;  /* 0x00008a00ff0a7b82 */ /* 0x000f620000000a00 */
[----:B-1----:R-:W-:-:S07]  /*00a0*/  IMAD.SHL.U32 R13, R13, 0x20, RZ ;  /* 0x000000200d0d7824 */ /* 0x002fce00078e00ff */
[----:B------:R-:W1:Y:S01]  /*00b0*/  LDC.64 R8, c[0x0][0x230] ;  /* 0x00008c00ff087b82 */ /* 0x000e620000000a00 */
[----:B---3--:R-:W-:-:S05]  /*00c0*/  IMAD.SHL.U32 R12, R0, 0x2, RZ ;  /* 0x00000002000c7824 */ /* 0x008fca00078e00ff */
[----:B------:R-:W-:-:S04]  /*00d0*/  LOP3.LUT R17, R13, 0x1e, R12, 0xf8, !PT ;  /* 0x0000001e0d117812 */ /* 0x000fc800078ef80c */
[C---:B------:R-:W-:Y:S01]  /*00e0*/  ISETP.GE.AND P1, PT, R17.reuse, 0x20, PT ;  /* 0x000000201100780c */ /* 0x040fe20003f26270 */
[----:B--2---:R-:W-:-:S12]  /*00f0*/  IMAD.WIDE R6, R17, 0x4, R6 ;  /* 0x0000000411067825 */ /* 0x004fd800078e0206 */
[----:B------:R2:W3:Y:S01]  /*0100*/  @!P1 LDG.E.EL.64 R2, desc[UR6][R6.64] ;  /* 0x0000000606029981 */ /* 0x0004e2000c2e1b00 */
[----:B------:R-:W-:Y:S01]  /*0110*/  SHF.R.U32.HI R14, RZ, 0x4, R0 ;  /* 0x00000004ff0e7819 */ /* 0x000fe20000011600 */
[----:B----4-:R-:W-:Y:S02]  /*0120*/  IMAD.SHL.U32 R15, R15, 0x8, RZ ;  /* 0x000000080f0f7824 */ /* 0x010fe400078e00ff */
[----:B0----5:R-:W-:Y:S01]  /*0130*/  IMAD.WIDE R18, R17, 0x4, R18 ;  /* 0x0000000411127825 */ /* 0x021fe200078e0212 */
[----:B------:R-:W-:-:S04]  /*0140*/  SGXT.U32 R14, R14, 0x3 ;  /* 0x000000030e0e781a */ /* 0x000fc80000000000 */
[----:B------:R-:W-:Y:S02]  /*0150*/  LOP3.LUT R16, R15, R14, RZ, 0xfc, !PT ;  /* 0x0000000e0f107212 */ /* 0x000fe400078efcff */
[----:B--2---:R-:W-:Y:S02]  /*0160*/  CS2R R6, SRZ ;  /* 0x0000000000067805 */ /* 0x004fe4000001ff00 */
[C---:B------:R-:W-:Y:S01]  /*0170*/  ISETP.LT.AND P0, PT, R16.reuse, 0x10, !P1 ;  /* 0x000000101000780c */ /* 0x040fe20004f01270 */
[----:B------:R-:W-:-:S04]  /*0180*/  IMAD R21, R16, 0x20, R17 ;  /* 0x0000002010157824 */ /* 0x000fc800078e0211 */
[----:B------:R-:W-:Y:S01]  /*0190*/  IMAD.WIDE R20, R21, 0x4, R4 ;  /* 0x0000000415147825 */ /* 0x000fe200078e0204 */
[----:B------:R-:W-:-:S03]  /*01a0*/  CS2R R4, SRZ ;  /* 0x0000000000047805 */ /* 0x000fc6000001ff00 */
[C---:B------:R-:W-:Y:S01]  /*01b0*/  IMAD.WIDE R22, R17.reuse, 0x4, R10 ;  /* 0x0000000411167825 */ /* 0x040fe200078e020a */
[----:B------:R-:W-:Y:S02]  /*01c0*/  CS2R R10, SRZ ;  /* 0x00000000000a7805 */ /* 0x000fe4000001ff00 */
[----:B------:R0:W2:Y:S01]  /*01d0*/  @!P1 LDG.E.EL.64 R4, desc[UR6][R18.64] ;  /* 0x0000000612049981 */ /* 0x0000a2000c2e1b00 */
[----:B-1----:R-:W-:Y:S01]  /*01e0*/  IMAD.WIDE R16, R17, 0x4, R8 ;  /* 0x0000000411107825 */ /* 0x002fe200078e0208 */
[----:B------:R-:W-:Y:S02]  /*01f0*/  CS2R R8, SRZ ;  /* 0x0000000000087805 */ /* 0x000fe4000001ff00 */
[----:B------:R-:W2:Y:S04]  /*0200*/  @P0 LDG.E.EL.64 R6, desc[UR6][R20.64] ;  /* 0x0000000614060981 */ /* 0x000ea8000c2e1b00 */
[----:B------:R-:W4:Y:S04]  /*0210*/  @!P1 LDG.E.EL.64 R8, desc[UR6][R22.64] ;  /* 0x0000000616089981 */ /* 0x000f28000c2e1b00 */
[----:B------:R-:W4:Y:S01]  /*0220*/  @!P1 LDG.E.EL.64 R10, desc[UR6][R16.64] ;  /* 0x00000006100a9981 */ /* 0x000f22000c2e1b00 */
[----:B------:R-:W1:Y:S01]  /*0230*/  S2UR UR5, SR_CgaCtaId ;  /* 0x00000000000579c3 */ /* 0x000e620000008800 */
[----:B------:R-:W-:Y:S01]  /*0240*/  UMOV UR4, 0x400 ;  /* 0x0000040000047882 */ /* 0x000fe20000000000 */
[----:B------:R-:W-:-:S02]  /*0250*/  LOP3.LUT R15, R15, 0x6, R12, 0xf8, !PT ;  /* 0x000000060f0f7812 */ /* 0x000fc400078ef80c */
[----:B------:R-:W-:Y:S01]  /*0260*/  LOP3.LUT R12, R12, 0xf8, RZ, 0xc0, !PT ;  /* 0x000000f80c0c7812 */ /* 0x000fe200078ec0ff */
[----:B-1----:R-:W-:Y:S01]  /*0270*/  UPRMT UR4, UR5, 0x654, UR4 ;  /* 0x0000065405047896 */ /* 0x002fe20008000004 */
[----:B---3--:R-:W-:Y:S01]  /*0280*/  FADD R2, R2, 0.0010000000474974513054 ;  /* 0x3a83126f02027421 */ /* 0x008fe20000000000 */
[----:B------:R-:W-:-:S03]  /*0290*/  FADD R3, R3, 0.0010000000474974513054 ;  /* 0x3a83126f03037421 */ /* 0x000fc60000000000 */
[----:B0-----:R0:W1:Y:S08]  /*02a0*/  MUFU.SQRT R18, R2 ;  /* 0x0000000200127308 */ /* 0x0010700000002000 */
[----:B------:R3:W5:Y:S01]  /*02b0*/  MUFU.SQRT R19, R3 ;  /* 0x0000000300137308 */ /* 0x0007620000002000 */
[----:B0-----:R-:W-:Y:S01]  /*02c0*/  HFMA2.MMA R2, -RZ, RZ, 1.625, 0 ;  /* 0x3e800000ff027435 */ /* 0x001fe200000001ff */
[----:B-1----:R-:W-:-:S02]  /*02d0*/  FSETP.GT.AND P0, PT, R18, 8.50705917302346158658e+37, PT ;  /* 0x7e8000001200780b */ /* 0x002fc40003f04000 */
[----:B------:R-:W-:-:S07]  /*02e0*/  FSETP.GEU.AND P2, PT, R18, 1.175494350822287508e-38, PT ;  /* 0x008000001200780b */ /* 0x000fce0003f4e000 */
[----:B---3--:R-:W-:Y:S02]  /*02f0*/  FSEL R3, R2, 1, P0 ;  /* 0x3f80000002037808 */ /* 0x008fe40000000000 */
[C---:B-----5:R-:W-:Y:S02]  /*0300*/  FSETP.GT.AND P1, PT, R19.reuse, 8.50705917302346158658e+37, PT ;  /* 0x7e8000001300780b */ /* 0x060fe40003f24000 */
[----:B------:R-:W-:Y:S01]  /*0310*/  FSETP.GEU.AND P3, PT, R19, 1.175494350822287508e-38, PT ;  /* 0x008000001300780b */ /* 0x000fe20003f6e000 */
[----:B--2---:R-:W-:Y:S01]  /*0320*/  FADD R4, -R4, R6 ;  /* 0x0000000604047221 */ /* 0x004fe20000000100 */
[----:B------:R-:W-:Y:S01]  /*0330*/  FSEL R2, R2, 1, P1 ;  /* 0x3f80000002027808 */ /* 0x000fe20000800000 */
[----:B------:R-:W-:Y:S01]  /*0340*/  @P0 FMUL R18, R18, 0.25 ;  /* 0x3e80000012120820 */ /* 0x000fe20000400000 */
[----:B------:R-:W-:Y:S01]  /*0350*/  FADD R5, -R5, R7 ;  /* 0x0000000705057221 */ /* 0x000fe20000000100 */
[----:B------:R-:W-:Y:S02]  /*0360*/  @!P2 FMUL R3, R3, 16777216 ;  /* 0x4b8000000303a820 */ /* 0x000fe40000400000 */
[----:B------:R-:W-:-:S04]  /*0370*/  @!P2 FMUL R18, R18, 16777216 ;  /* 0x4b8000001212a820 */ /* 0x000fc80000400000 */
[----:B------:R-:W-:Y:S02]  /*0380*/  @P1 FMUL R19, R19, 0.25 ;  /* 0x3e80000013131820 */ /* 0x000fe40000400000 */
[----:B------:R-:W0:Y:S01]  /*0390*/  MUFU.RCP R18, R18 ;  /* 0x0000001200127308 */ /* 0x000e220000001000 */
[----:B------:R-:W-:Y:S01]  /*03a0*/  @!P3 FMUL R2, R2, 16777216 ;  /* 0x4b8000000202b820 */ /* 0x000fe20000400000 */
[----:B------:R-:W-:-:S06]  /*03b0*/  @!P3 FMUL R19, R19, 16777216 ;  /* 0x4b8000001313b820 */ /* 0x000fcc0000400000 */
[----:B------:R-:W1:Y:S01]  /*03c0*/  MUFU.RCP R19, R19 ;  /* 0x0000001300137308 */ /* 0x000e620000001000 */
[----:B0-----:R-:W-:-:S04]  /*03d0*/  FMUL R3, R18, R3 ;  /* 0x0000000312037220 */ /* 0x001fc80000400000 */
[----:B------:R-:W-:Y:S01]  /*03e0*/  FMUL R3, R4, R3 ;  /* 0x0000000304037220 */ /* 0x000fe20000400000 */
[----:B------:R-:W-:Y:S02]  /*03f0*/  IMAD.SHL.U32 R4, R0, 0x10, RZ ;  /* 0x0000001000047824 */ /* 0x000fe400078e00ff */
[----:B-1----:R-:W-:Y:S01]  /*0400*/  FMUL R2, R19, R2 ;  /* 0x0000000213027220 */ /* 0x002fe20000400000 */
[----:B----4-:R-:W-:-:S03]  /*0410*/  FFMA R3, R3, R8, R10 ;  /* 0x0000000803037223 */ /* 0x010fc6000000000a */
[----:B------:R-:W-:Y:S01]  /*0420*/  FMUL R2, R5, R2 ;  /* 0x0000000205027220 */ /* 0x000fe20000400000 */
[----:B------:R-:W-:Y:S01]  /*0430*/  SHF.R.U32.HI R5, RZ, 0x2, R0 ;  /* 0x00000002ff057819 */ /* 0x000fe20000011600 */
[----:B------:R-:W-:Y:S01]  /*0440*/  IMAD.SHL.U32 R0, R0, 0x8, RZ ;  /* 0x0000000800007824 */ /* 0x000fe200078e00ff */
[----:B------:R-:W-:Y:S01]  /*0450*/  FSETP.GT.AND P1, PT, R3, RZ, PT ;  /* 0x000000ff0300720b */ /* 0x000fe20003f24000 */
[----:B------:R-:W-:Y:S01]  /*0460*/  FFMA R9, R2, R9, R11 ;  /* 0x0000000902097223 */ /* 0x000fe2000000000b */
[----:B------:R-:W-:Y:S02]  /*0470*/  SGXT.U32 R2, R5, 0x5 ;  /* 0x000000050502781a */ /* 0x000fe40000000000 */
[----:B------:R-:W-:Y:S02]  /*0480*/  LOP3.LUT R5, R4, 0xf0, RZ, 0xc0, !PT ;  /* 0x000000f004057812 */ /* 0x000fe400078ec0ff */
[----:B------:R-:W-:Y:S02]  /*0490*/  FSETP.GT.AND P2, PT, R9, RZ, PT ;  /* 0x000000ff0900720b */ /* 0x000fe40003f44000 */
[C---:B------:R-:W-:Y:S01]  /*04a0*/  LOP3.LUT R14, R5.reuse, R14, RZ, 0xfc, !PT ;  /* 0x0000000e050e7212 */ /* 0x040fe200078efcff */
[----:B------:R-:W-:Y:S01]  /*04b0*/  VIADD R5, R5, UR4 ;  /* 0x0000000405057c36 */ /* 0x000fe20008000000 */
[----:B------:R-:W-:-:S03]  /*04c0*/  LOP3.LUT R13, R13, R2, RZ, 0xfc, !PT ;  /* 0x000000020d0d7212 */ /* 0x000fc600078efcff */
[----:B------:R-:W-:Y:S01]  /*04d0*/  @!P1 FMUL R3, R3, 0.10000000149011611938 ;  /* 0x3dcccccd03039820 */ /* 0x000fe20000400000 */
[----:B------:R-:W-:Y:S02]  /*04e0*/  LEA R14, R14, R5, 0x2 ;  /* 0x000000050e0e7211 */ /* 0x000fe400078e10ff */
[----:B------:R-:W-:Y:S02]  /*04f0*/  ISETP.GE.AND P0, PT, R13, 0x20, PT ;  /* 0x000000200d00780c */ /* 0x000fe40003f06270 */
[----:B------:R-:W-:Y:S01]  /*0500*/  LOP3.LUT R5, R0, 0x3f8, RZ, 0xc0, !PT ;  /* 0x000003f800057812 */ /* 0x000fe200078ec0ff */
[----:B------:R-:W-:Y:S01]  /*0510*/  @!P2 FMUL R9, R9, 0.10000000149011611938 ;  /* 0x3dcccccd0909a820 */ /* 0x000fe20000400000 */
[----:B------:R0:W-:Y:S01]  /*0520*/  STS [R14], R3 ;  /* 0x000000030e007388 */ /* 0x0001e20000000800 */
[----:B------:R-:W-:Y:S02]  /*0530*/  ISETP.LT.AND P0, PT, R15, 0x10, !P0 ;  /* 0x000000100f00780c */ /* 0x000fe40004701270 */
[----:B------:R-:W-:Y:S01]  /*0540*/  IADD3 R12, R5, UR4, R12 ;  /* 0x00000004050c7c10 */ /* 0x000fe2000fffe00c */
[----:B------:R0:W-:Y:S01]  /*0550*/  STS [R14+0x28], R9 ;  /* 0x000028090e007388 */ /* 0x0001e20000000800 */
[----:B------:R-:W-:Y:S09]  /*0560*/  BAR.SYNC.DEFER_BLOCKING 0x0 ;  /* 0x0000000000007b1d */ /* 0x000ff20000010000 */
[----:B0-----:R-:W-:Y:S05]  /*0570*/  @!P0 EXIT ;  /* 0x000000000000894d */ /* 0x001fea0003800000 */
[----:B------:R-:W0:Y:S01]  /*0580*/  LDS.64 R6, [R12] ;  /* 0x000000000c067984 */ /* 0x000e220000000a00 */
[----:B------:R-:W-:Y:S01]  /*0590*/  SHF.R.S32.HI R0, RZ, 0x1f, R15 ;  /* 0x0000001fff007819 */ /* 0x000fe2000001140f */
[----:B------:R-:W1:Y:S03]  /*05a0*/  LDC.64 R2, c[0x0][0x238] ;  /* 0x00008e00ff027b82 */ /* 0x000e660000000a00 */
[----:B------:R-:W-:-:S04]  /*05b0*/  LEA.HI R0, R0, R15, RZ, 0x2 ;  /* 0x0000000f00007211 */ /* 0x000fc800078f10ff */
[C---:B------:R-:W-:Y:S01]  /*05c0*/  LOP3.LUT R4, R0.reuse, 0xfffffffc, RZ, 0xc0, !PT ;  /* 0xfffffffc00047812 */ /* 0x040fe200078ec0ff */
[----:B------:R-:W-:-:S04]  /*05d0*/  IMAD.SHL.U32 R0, R0, 0x20, RZ ;  /* 0x0000002000007824 */ /* 0x000fc800078e00ff */
[----:B------:R-:W-:Y:S01]  /*05e0*/  IMAD.IADD R4, R15, 0x1, -R4 ;  /* 0x000000010f047824 */ /* 0x000fe200078e0a04 */
[----:B------:R-:W-:-:S04]  /*05f0*/  LOP3.LUT R5, R0, 0xffffff80, RZ, 0xc0, !PT ;  /* 0xffffff8000057812 */ /* 0x000fc800078ec0ff */
[----:B------:R-:W-:-:S05]  /*0600*/  LEA R4, R13, R4, 0x2 ;  /* 0x000000040d047211 */ /* 0x000fca00078e10ff */
[----:B------:R-:W-:-:S04]  /*0610*/  IMAD.IADD R5, R4, 0x1, R5 ;  /* 0x0000000104057824 */ /* 0x000fc800078e0205 */
[----:B-1----:R-:W-:-:S05]  /*0620*/  IMAD.WIDE R2, R5, 0x4, R2 ;  /* 0x0000000405027825 */ /* 0x002fca00078e0202 */
[----:B0-----:R-:W-:Y:S01]  /*0630*/  STG.E.64 desc[UR6][R2.64], R6 ;  /* 0x0000000602007986 */ /* 0x001fe2000c101b06 */
[----:B------:R-:W-:Y:S05]  /*0640*/  EXIT ;  /* 0x000000000000794d */ /* 0x000fea0003800000 */
.L_x_0:
[----:B------:R-:W-:-:S00]  /*0650*/  BRA `(.L_x_0) ;  /* 0xfffffffc00fc7947 */ /* 0x000fc0000383ffff */
[----:B------:R-:W-:-:S00]  /*0660*/  NOP ;  /* 0x0000000000007918 */ /* 0x000fc00000000000 */
        /* <DEDUP_REMOVED lines=9> */
.L_x_1:


//--------------------- .nv.global.init           --------------------------
	.section	.nv.global.init,"aw",@progbits
.nv.global.init:
	.type		_$_str,@object
	.size		_$_str,(_$_str_$_2 - _$_str)
_$_str:
        /*0000*/ 	.byte	0x5f, 0x5f, 0x43, 0x55, 0x44, 0x41, 0x5f, 0x46, 0x54, 0x5a, 0x00
	.type		_$_str_$_2,@object
	.size		_$_str_$_2,(.L_1 - _$_str_$_2)
_$_str_$_2:
        /*000b*/ 	.byte	0x5f, 0x5f, 0x43, 0x55, 0x44, 0x41, 0x5f, 0x50, 0x52, 0x45, 0x43, 0x5f, 0x53, 0x51, 0x52, 0x54
        /*001b*/ 	.byte	0x00
.L_1:


//--------------------- .nv.shared.triton_poi_fused__native_batch_norm_legit_no_training_leaky_relu_8 --------------------------
	.section	.nv.shared.triton_poi_fused__native_batch_norm_legit_no_training_leaky_relu_8,"aw",@nobits
	.sectionflags	@""
	.align	16
	.zero		1024


//--------------------- .nv.constant0.triton_poi_fused__native_batch_norm_legit_no_training_leaky_relu_8 --------------------------
	.section	.nv.constant0.triton_poi_fused__native_batch_norm_legit_no_training_leaky_relu_8,"a",@progbits
	.sectionflags	@""
	.align	4
.nv.constant0.triton_poi_fused__native_batch_norm_legit_no_training_leaky_relu_8:
	.zero		584
